	.headerflags	@"EF_CUDA_TEXMODE_UNIFIED EF_CUDA_64BIT_ADDRESS EF_CUDA_ACCELERATORS EF_CUDA_SM90 EF_CUDA_VIRTUAL_SM(EF_CUDA_SM90)"
	.elftype	@"ET_EXEC"


//--------------------- .nv.info                  --------------------------
	.section	.nv.info,"",@"SHT_CUDA_INFO"
	.align	4


	//----- nvinfo : EIATTR_REGCOUNT
	.align		4
        /*0000*/ 	.byte	0x04, 0x2f
        /*0002*/ 	.short	(.L_3 - .L_2)
	.align		4
.L_2:
        /*0004*/ 	.word	index@(triton_poi_fused__native_batch_norm_legit_no_training_add_convolution_relu_26)
        /*0008*/ 	.word	0x00000018


	//----- nvinfo : EIATTR_MIN_STACK_SIZE
	.align		4
.L_3:
        /*000c*/ 	.byte	0x04, 0x12
        /*000e*/ 	.short	(.L_5 - .L_4)
	.align		4
.L_4:
        /*0010*/ 	.word	index@(triton_poi_fused__native_batch_norm_legit_no_training_add_convolution_relu_26)
        /*0014*/ 	.word	0x00000000


	//----- nvinfo : EIATTR_FRAME_SIZE
	.align		4
.L_5:
        /*0018*/ 	.byte	0x04, 0x11
        /*001a*/ 	.short	(.L_7 - .L_6)
	.align		4
.L_6:
        /*001c*/ 	.word	index@(triton_poi_fused__native_batch_norm_legit_no_training_add_convolution_relu_26)
        /*0020*/ 	.word	0x00000000


	//----- nvinfo : EIATTR_MIN_STACK_SIZE
	.align		4
.L_7:
        /*0024*/ 	.byte	0x04, 0x12
        /*0026*/ 	.short	(.L_9 - .L_8)
	.align		4
.L_8:
        /*0028*/ 	.word	index@(triton_poi_fused__native_batch_norm_legit_no_training_add_convolution_relu_26)
        /*002c*/ 	.word	0x00000000
.L_9:


//--------------------- .nv.info.triton_poi_fused__native_batch_norm_legit_no_training_add_convolution_relu_26 --------------------------
	.section	.nv.info.triton_poi_fused__native_batch_norm_legit_no_training_add_convolution_relu_26,"",@"SHT_CUDA_INFO"
	.sectionflags	@""
	.align	4


	//----- nvinfo : EIATTR_CUDA_API_VERSION
	.align		4
        /*0000*/ 	.byte	0x04, 0x37
        /*0002*/ 	.short	(.L_11 - .L_10)
.L_10:
        /*0004*/ 	.word	0x0000007c


	//----- nvinfo : EIATTR_KPARAM_INFO
	.align		4
.L_11:
        /*0008*/ 	.byte	0x04, 0x17
        /*000a*/ 	.short	(.L_13 - .L_12)
.L_12:
        /*000c*/ 	.word	0x00000000
        /*0010*/ 	.short	0x0008
        /*0012*/ 	.short	0x0040
        /*0014*/ 	.byte	0x00, 0xf0, 0x11, 0x00


	//----- nvinfo : EIATTR_KPARAM_INFO
	.align		4
.L_13:
        /*0018*/ 	.byte	0x04, 0x17
        /*001a*/ 	.short	(.L_15 - .L_14)
.L_14:
        /*001c*/ 	.word	0x00000000
        /*0020*/ 	.short	0x0007
        /*0022*/ 	.short	0x0038
        /*0024*/ 	.byte	0x00, 0xf4, 0x21, 0x00


	//----- nvinfo : EIATTR_KPARAM_INFO
	.align		4
.L_15:
        /*0028*/ 	.byte	0x04, 0x17
        /*002a*/ 	.short	(.L_17 - .L_16)
.L_16:
        /*002c*/ 	.word	0x00000000
        /*0030*/ 	.short	0x0006
        /*0032*/ 	.short	0x0030
        /*0034*/ 	.byte	0x00, 0xf4, 0x21, 0x00


	//----- nvinfo : EIATTR_KPARAM_INFO
	.align		4
.L_17:
        /*0038*/ 	.byte	0x04, 0x17
        /*003a*/ 	.short	(.L_19 - .L_18)
.L_18:
        /*003c*/ 	.word	0x00000000
        /*0040*/ 	.short	0x0005
        /*0042*/ 	.short	0x0028
        /*0044*/ 	.byte	0x00, 0xf4, 0x21, 0x00


	//----- nvinfo : EIATTR_KPARAM_INFO
	.align		4
.L_19:
        /*0048*/ 	.byte	0x04, 0x17
        /*004a*/ 	.short	(.L_21 - .L_20)
.L_20:
        /*004c*/ 	.word	0x00000000
        /*0050*/ 	.short	0x0004
        /*0052*/ 	.short	0x0020
        /*0054*/ 	.byte	0x00, 0xf4, 0x21, 0x00


	//----- nvinfo : EIATTR_KPARAM_INFO
	.align		4
.L_21:
        /*0058*/ 	.byte	0x04, 0x17
        /*005a*/ 	.short	(.L_23 - .L_22)
.L_22:
        /*005c*/ 	.word	0x00000000
        /*0060*/ 	.short	0x0003
        /*0062*/ 	.short	0x0018
        /*0064*/ 	.byte	0x00, 0xf4, 0x21, 0x00


	//----- nvinfo : EIATTR_KPARAM_INFO
	.align		4
.L_23:
        /*0068*/ 	.byte	0x04, 0x17
        /*006a*/ 	.short	(.L_25 - .L_24)
.L_24:
        /*006c*/ 	.word	0x00000000
        /*0070*/ 	.short	0x0002
        /*0072*/ 	.short	0x0010
        /*0074*/ 	.byte	0x00, 0xf4, 0x21, 0x00


	//----- nvinfo : EIATTR_KPARAM_INFO
	.align		4
.L_25:
        /*0078*/ 	.byte	0x04, 0x17
        /*007a*/ 	.short	(.L_27 - .L_26)
.L_26:
        /*007c*/ 	.word	0x00000000
        /*0080*/ 	.short	0x0001
        /*0082*/ 	.short	0x0008
        /*0084*/ 	.byte	0x00, 0xf4, 0x21, 0x00


	//----- nvinfo : EIATTR_KPARAM_INFO
	.align		4
.L_27:
        /*0088*/ 	.byte	0x04, 0x17
        /*008a*/ 	.short	(.L_29 - .L_28)
.L_28:
        /*008c*/ 	.word	0x00000000
        /*0090*/ 	.short	0x0000
        /*0092*/ 	.short	0x0000
        /*0094*/ 	.byte	0x00, 0xf4, 0x21, 0x00


	//----- nvinfo : EIATTR_SPARSE_MMA_MASK
	.align		4
.L_29:
        /*0098*/ 	.byte	0x03, 0x50
        /*009a*/ 	.short	0x0000


	//----- nvinfo : EIATTR_MAXREG_COUNT
	.align		4
        /*009c*/ 	.byte	0x03, 0x1b
        /*009e*/ 	.short	0x00ff


	//----- nvinfo : EIATTR_EXIT_INSTR_OFFSETS
	.align		4
        /*00a0*/ 	.byte	0x04, 0x1c
        /*00a2*/ 	.short	(.L_31 - .L_30)


	//   ....[0]....
.L_30:
        /*00a4*/ 	.word	0x000003b0


	//   ....[1]....
        /*00a8*/ 	.word	0x000003d0


	//----- nvinfo : EIATTR_REQNTID
	.align		4
.L_31:
        /*00ac*/ 	.byte	0x04, 0x10
        /*00ae*/ 	.short	(.L_33 - .L_32)
.L_32:
        /*00b0*/ 	.word	0x00000080
        /*00b4*/ 	.word	0x00000001
        /*00b8*/ 	.word	0x00000001


	//----- nvinfo : EIATTR_CBANK_PARAM_SIZE
	.align		4
.L_33:
        /*00bc*/ 	.byte	0x03, 0x19
        /*00be*/ 	.short	0x0044


	//----- nvinfo : EIATTR_PARAM_CBANK
	.align		4
        /*00c0*/ 	.byte	0x04, 0x0a
        /*00c2*/ 	.short	(.L_35 - .L_34)
	.align		4
.L_34:
        /*00c4*/ 	.word	index@(.nv.constant0.triton_poi_fused__native_batch_norm_legit_no_training_add_convolution_relu_26)
        /*00c8*/ 	.short	0x0210
        /*00ca*/ 	.short	0x0044


	//----- nvinfo : EIATTR_SW_WAR
	.align		4
.L_35:
        /*00cc*/ 	.byte	0x04, 0x36
        /*00ce*/ 	.short	(.L_37 - .L_36)
.L_36:
        /*00d0*/ 	.word	0x00000008
.L_37:


//--------------------- .nv.callgraph             --------------------------
	.section	.nv.callgraph,"",@"SHT_CUDA_CALLGRAPH"
	.align	4
	.sectionentsize	8
	.align		4
        /*0000*/ 	.word	0x00000000
	.align		4
        /*0004*/ 	.word	0xffffffff
	.align		4
        /*0008*/ 	.word	0x00000000
	.align		4
        /*000c*/ 	.word	0xfffffffe
	.align		4
        /*0010*/ 	.word	0x00000000
	.align		4
        /*0014*/ 	.word	0xfffffffd
	.align		4
        /*0018*/ 	.word	0x00000000
	.align		4
        /*001c*/ 	.word	0xfffffffc


//--------------------- .nv.constant4             --------------------------
	.section	.nv.constant4,"a",@progbits
	.align	8
	.align		8
.nv.constant4:
        /*0000*/ 	.dword	_$_str
	.align		8
        /*0008*/ 	.dword	_$_str_$_2


//--------------------- .text.triton_poi_fused__native_batch_norm_legit_no_training_add_convolution_relu_26 --------------------------
	.section	.text.triton_poi_fused__native_batch_norm_legit_no_training_add_convolution_relu_26,"ax",@progbits
	.align	128
        .global         triton_poi_fused__native_batch_norm_legit_no_training_add_convolution_relu_26
        .type           triton_poi_fused__native_batch_norm_legit_no_training_add_convolution_relu_26,@function
        .size           triton_poi_fused__native_batch_norm_legit_no_training_add_convolution_relu_26,(.L_x_1 - triton_poi_fused__native_batch_norm_legit_no_training_add_convolution_relu_26)
        .other          triton_poi_fused__native_batch_norm_legit_no_training_add_convolution_relu_26,@"STO_CUDA_ENTRY STV_DEFAULT"
triton_poi_fused__native_batch_norm_legit_no_training_add_convolution_relu_26:
.text.triton_poi_fused__native_batch_norm_legit_no_training_add_convolution_relu_26:
[----:B------:R-:W0:Y:S01]  /*0000*/  LDC R1, c[0x0][0x28] ;  /* 0x00000a00ff017b82 */ /* 0x000e220000000800 */
[----:B------:R-:W1:Y:S07]  /*0010*/  S2R R0, SR_TID.X ;  /* 0x0000000000007919 */ /* 0x000e6e0000002100 */
[----:B------:R-:W2:Y:S01]  /*0020*/  LDC.64 R14, c[0x0][0x230] ;  /* 0x00008c00ff0e7b82 */ /* 0x000ea20000000a00 */
[----:B------:R-:W-:Y:S01]  /*0030*/  CS2R R8, SRZ ;  /* 0x0000000000087805 */ /* 0x000fe2000001ff00 */
[----:B------:R-:W-:Y:S01]  /*0040*/  ULDC.64 UR4, c[0x0][0x208] ;  /* 0x0000820000047ab9 */ /* 0x000fe20000000a00 */
[----:B------:R-:W3:Y:S05]  /*0050*/  S2R R3, SR_CTAID.X ;  /* 0x0000000000037919 */ /* 0x000eea0000002500 */
[----:B------:R-:W4:Y:S08]  /*0060*/  LDC.64 R16, c[0x0][0x218] ;  /* 0x00008600ff107b82 */ /* 0x000f300000000a00 */
[----:B------:R-:W5:Y:S08]  /*0070*/  LDC.64 R18, c[0x0][0x220] ;  /* 0x00008800ff127b82 */ /* 0x000f700000000a00 */
[----:B------:R-:W5:Y:S01]  /*0080*/  LDC.64 R10, c[0x0][0x228] ;  /* 0x00008a00ff0a7b82 */ /* 0x000f620000000a00 */
[----:B-1----:R-:W-:-:S07]  /*0090*/  LOP3.LUT R0, R0, 0x7f, RZ, 0xc0, !PT ;  /* 0x0000007f00007812 */ /* 0x002fce00078ec0ff */
[----:B------:R-:W1:Y:S01]  /*00a0*/  LDC.64 R6, c[0x0][0x238] ;  /* 0x00008e00ff067b82 */ /* 0x000e620000000a00 */
[----:B---3--:R-:W-:Y:S02]  /*00b0*/  SHF.R.S32.HI R2, RZ, 0x18, R3 ;  /* 0x00000018ff027819 */ /* 0x008fe40000011403 */
[----:B------:R-:W-:Y:S02]  /*00c0*/  LEA R0, R3, R0, 0x7 ;  /* 0x0000000003007211 */ /* 0x000fe400078e38ff */
[----:B------:R-:W-:-:S03]  /*00d0*/  SGXT R3, R2, 0x1 ;  /* 0x000000010203781a */ /* 0x000fc60000000200 */
[----:B------:R-:W3:Y:S01]  /*00e0*/  LDC.64 R4, c[0x0][0x240] ;  /* 0x00009000ff047b82 */ /* 0x000ee20000000a00 */
[----:B------:R-:W-:Y:S02]  /*00f0*/  ISETP.GE.AND P0, PT, R0, 0x100, PT ;  /* 0x000001000000780c */ /* 0x000fe40003f06270 */
[----:B------:R-:W-:-:S04]  /*0100*/  LEA.HI R3, R3, R0, RZ, 0x2 ;  /* 0x0000000003037211 */ /* 0x000fc800078f10ff */
[----:B------:R-:W-:-:S04]  /*0110*/  LOP3.LUT R3, R3, 0xfffffffc, RZ, 0xc0, !PT ;  /* 0xfffffffc03037812 */ /* 0x000fc800078ec0ff */
[----:B------:R-:W-:Y:S02]  /*0120*/  IADD3 R13, R0, -R3, RZ ;  /* 0x80000003000d7210 */ /* 0x000fe40007ffe0ff */
[----:B------:R-:W1:Y:S03]  /*0130*/  LDC.64 R2, c[0x0][0x210] ;  /* 0x00008400ff027b82 */ /* 0x000e660000000a00 */
[----:B--2---:R-:W-:-:S05]  /*0140*/  IMAD.WIDE R14, R13, 0x4, R14 ;  /* 0x000000040d0e7825 */ /* 0x004fca00078e020e */
[----:B------:R2:W3:Y:S01]  /*0150*/  @!P0 LDG.E.EL R8, desc[UR4][R14.64] ;  /* 0x000000040e088981 */ /* 0x0004e2000c2e1900 */
[----:B------:R-:W-:Y:S01]  /*0160*/  HFMA2.MMA R12, -RZ, RZ, 0, 0 ;  /* 0x00000000ff0c7435 */ /* 0x000fe200000001ff */
[----:B----4-:R-:W-:-:S04]  /*0170*/  IMAD.WIDE R16, R13, 0x4, R16 ;  /* 0x000000040d107825 */ /* 0x010fc800078e0210 */
[C---:B-----5:R-:W-:Y:S01]  /*0180*/  IMAD.WIDE R18, R0.reuse, 0x4, R18 ;  /* 0x0000000400127825 */ /* 0x060fe200078e0212 */
[----:B------:R4:W5:Y:S01]  /*0190*/  @!P0 LDG.E.EL R9, desc[UR4][R16.64] ;  /* 0x0000000410098981 */ /* 0x000962000c2e1900 */
[----:B--2---:R-:W-:Y:S02]  /*01a0*/  CS2R R14, SRZ ;  /* 0x00000000000e7805 */ /* 0x004fe4000001ff00 */
[----:B01----:R-:W-:-:S04]  /*01b0*/  IMAD.WIDE R2, R0, 0x4, R2 ;  /* 0x0000000400027825 */ /* 0x003fc800078e0202 */
[----:B------:R-:W2:Y:S04]  /*01c0*/  @!P0 LDG.E R14, desc[UR4][R18.64] ;  /* 0x00000004120e8981 */ /* 0x000ea8000c1e1900 */
[----:B------:R-:W5:Y:S01]  /*01d0*/  @!P0 LDG.E R12, desc[UR4][R2.64] ;  /* 0x00000004020c8981 */ /* 0x000f62000c1e1900 */
[----:B------:R-:W-:Y:S01]  /*01e0*/  IMAD.WIDE R10, R13, 0x4, R10 ;  /* 0x000000040d0a7825 */ /* 0x000fe200078e020a */
[----:B----4-:R-:W-:-:S03]  /*01f0*/  HFMA2.MMA R16, -RZ, RZ, 0, 0 ;  /* 0x00000000ff107435 */ /* 0x010fc600000001ff */
[C---:B------:R-:W-:Y:S01]  /*0200*/  IMAD.WIDE R6, R13.reuse, 0x4, R6 ;  /* 0x000000040d067825 */ /* 0x040fe200078e0206 */
[----:B------:R0:W4:Y:S03]  /*0210*/  @!P0 LDG.E.EL R15, desc[UR4][R10.64] ;  /* 0x000000040a0f8981 */ /* 0x000126000c2e1900 */
[----:B---3--:R-:W-:Y:S01]  /*0220*/  IMAD.WIDE R20, R13, 0x4, R4 ;  /* 0x000000040d147825 */ /* 0x008fe200078e0204 */
[----:B------:R-:W-:Y:S01]  /*0230*/  MOV R13, RZ ;  /* 0x000000ff000d7202 */ /* 0x000fe20000000f00 */
[----:B------:R-:W1:Y:S03]  /*0240*/  LDC.64 R4, c[0x0][0x248] ;  /* 0x00009200ff047b82 */ /* 0x000e660000000a00 */
[----:B------:R-:W3:Y:S04]  /*0250*/  @!P0 LDG.E.EL R16, desc[UR4][R20.64] ;  /* 0x0000000414108981 */ /* 0x000ee8000c2e1900 */
[----:B------:R-:W3:Y:S01]  /*0260*/  @!P0 LDG.E.EL R13, desc[UR4][R6.64] ;  /* 0x00000004060d8981 */ /* 0x000ee2000c2e1900 */
[----:B0-----:R-:W-:Y:S01]  /*0270*/  MOV R10, 0x3e800000 ;  /* 0x3e800000000a7802 */ /* 0x001fe20000000f00 */
[----:B-1----:R-:W-:-:S04]  /*0280*/  IMAD.WIDE R4, R0, 0x4, R4 ;  /* 0x0000000400047825 */ /* 0x002fc800078e0204 */
[----:B------:R-:W-:-:S04]  /*0290*/  FADD R8, R8, 9.9999997473787516356e-06 ;  /* 0x3727c5ac08087421 */ /* 0x000fc80000000000 */
[----:B------:R-:W0:Y:S02]  /*02a0*/  MUFU.SQRT R17, R8 ;  /* 0x0000000800117308 */ /* 0x000e240000002000 */
[C---:B0-----:R-:W-:Y:S02]  /*02b0*/  FSETP.GT.AND P1, PT, R17.reuse, 8.50705917302346158658e+37, PT ;  /* 0x7e8000001100780b */ /* 0x041fe40003f24000 */
[----:B------:R-:W-:-:S11]  /*02c0*/  FSETP.GEU.AND P2, PT, R17, 1.175494350822287508e-38, PT ;  /* 0x008000001100780b */ /* 0x000fd60003f4e000 */
[----:B------:R-:W-:-:S04]  /*02d0*/  @P1 FMUL R17, R17, 0.25 ;  /* 0x3e80000011111820 */ /* 0x000fc80000400000 */
[----:B------:R-:W-:-:S06]  /*02e0*/  @!P2 FMUL R17, R17, 16777216 ;  /* 0x4b8000001111a820 */ /* 0x000fcc0000400000 */
[----:B------:R-:W0:Y:S01]  /*02f0*/  MUFU.RCP R17, R17 ;  /* 0x0000001100117308 */ /* 0x000e220000001000 */
[----:B------:R-:W-:Y:S01]  /*0300*/  FSEL R10, R10, 1, P1 ;  /* 0x3f8000000a0a7808 */ /* 0x000fe20000800000 */
[----:B-----5:R-:W-:-:S04]  /*0310*/  FADD R9, R9, R12 ;  /* 0x0000000c09097221 */ /* 0x020fc80000000000 */
[----:B------:R-:W-:Y:S01]  /*0320*/  @!P2 FMUL R10, R10, 16777216 ;  /* 0x4b8000000a0aa820 */ /* 0x000fe20000400000 */
[----:B--2---:R-:W-:-:S04]  /*0330*/  FADD R9, R9, R14 ;  /* 0x0000000e09097221 */ /* 0x004fc80000000000 */
[----:B----4-:R-:W-:Y:S01]  /*0340*/  FADD R15, R9, -R15 ;  /* 0x8000000f090f7221 */ /* 0x010fe20000000000 */
[----:B0-----:R-:W-:-:S04]  /*0350*/  FMUL R10, R17, R10 ;  /* 0x0000000a110a7220 */ /* 0x001fc80000400000 */
[----:B------:R-:W-:-:S04]  /*0360*/  FMUL R15, R15, R10 ;  /* 0x0000000a0f0f7220 */ /* 0x000fc80000400000 */
[----:B---3--:R-:W-:Y:S01]  /*0370*/  FFMA R13, R15, R13, R16 ;  /* 0x0000000d0f0d7223 */ /* 0x008fe20000000010 */
[----:B------:R0:W-:Y:S04]  /*0380*/  @!P0 STG.E desc[UR4][R2.64], R9 ;  /* 0x0000000902008986 */ /* 0x0001e8000c101904 */
[----:B------:R-:W-:-:S04]  /*0390*/  FSETP.GEU.AND P1, PT, R13, RZ, PT ;  /* 0x000000ff0d00720b */ /* 0x000fc80003f2e000 */
[----:B------:R-:W-:Y:S01]  /*03a0*/  FSEL R13, R13, RZ, P1 ;  /* 0x000000ff0d0d7208 */ /* 0x000fe20000800000 */
[----:B0-----:R-:W-:Y:S08]  /*03b0*/  @P0 EXIT ;  /* 0x000000000000094d */ /* 0x001ff00003800000 */
[----:B------:R-:W-:Y:S01]  /*03c0*/  STG.E desc[UR4][R4.64], R13 ;  /* 0x0000000d04007986 */ /* 0x000fe2000c101904 */
[----:B------:R-:W-:Y:S05]  /*03d0*/  EXIT ;  /* 0x000000000000794d */ /* 0x000fea0003800000 */
.L_x_0:
[----:B------:R-:W-:-:S00]  /*03e0*/  BRA `(.L_x_0) ;  /* 0xfffffffc00fc7947 */ /* 0x000fc0000383ffff */
[----:B------:R-:W-:-:S00]  /*03f0*/  NOP ;  /* 0x0000000000007918 */ /* 0x000fc00000000000 */
        /* <DEDUP_REMOVED lines=8> */
.L_x_1:


//--------------------- .nv.global.init           --------------------------
	.section	.nv.global.init,"aw",@progbits
.nv.global.init:
	.type		_$_str,@object
	.size		_$_str,(_$_str_$_2 - _$_str)
_$_str:
        /*0000*/ 	.byte	0x5f, 0x5f, 0x43, 0x55, 0x44, 0x41, 0x5f, 0x46, 0x54, 0x5a, 0x00
	.type		_$_str_$_2,@object
	.size		_$_str_$_2,(.L_1 - _$_str_$_2)
_$_str_$_2:
        /*000b*/ 	.byte	0x5f, 0x5f, 0x43, 0x55, 0x44, 0x41, 0x5f, 0x50, 0x52, 0x45, 0x43, 0x5f, 0x53, 0x51, 0x52, 0x54
        /*001b*/ 	.byte	0x00
.L_1:


//--------------------- .nv.constant0.triton_poi_fused__native_batch_norm_legit_no_training_add_convolution_relu_26 --------------------------
	.section	.nv.constant0.triton_poi_fused__native_batch_norm_legit_no_training_add_convolution_relu_26,"a",@progbits
	.sectionflags	@""
	.align	4
.nv.constant0.triton_poi_fused__native_batch_norm_legit_no_training_add_convolution_relu_26:
	.zero		596
